//
// Generated by NVIDIA NVVM Compiler
//
// Compiler Build ID: CL-36424714
// Cuda compilation tools, release 13.0, V13.0.88
// Based on NVVM 20.0.0
//

.version 9.0
.target sm_100
.address_size 64

	// .globl	_Z12matTransposePfS_ii

.visible .entry _Z12matTransposePfS_ii(
	.param .u64 .ptr .align 1 _Z12matTransposePfS_ii_param_0,
	.param .u64 .ptr .align 1 _Z12matTransposePfS_ii_param_1,
	.param .u32 _Z12matTransposePfS_ii_param_2,
	.param .u32 _Z12matTransposePfS_ii_param_3
)
{
	.reg .pred 	%p<4>;
	.reg .b32 	%r<13>;
	.reg .b32 	%f<2>;
	.reg .b64 	%rd<9>;

	ld.param.u64 	%rd1, [_Z12matTransposePfS_ii_param_0];
	ld.param.u64 	%rd2, [_Z12matTransposePfS_ii_param_1];
	ld.param.u32 	%r3, [_Z12matTransposePfS_ii_param_2];
	ld.param.u32 	%r4, [_Z12matTransposePfS_ii_param_3];
	mov.u32 	%r5, %tid.y;
	mov.u32 	%r6, %ntid.y;
	mov.u32 	%r7, %ctaid.y;
	mad.lo.s32 	%r1, %r6, %r7, %r5;
	mov.u32 	%r8, %tid.x;
	mov.u32 	%r9, %ntid.x;
	mov.u32 	%r10, %ctaid.x;
	mad.lo.s32 	%r2, %r9, %r10, %r8;
	setp.ge.s32 	%p1, %r1, %r3;
	setp.ge.s32 	%p2, %r2, %r4;
	or.pred  	%p3, %p1, %p2;
	@%p3 bra 	$L__BB0_2;
	cvta.to.global.u64 	%rd3, %rd1;
	cvta.to.global.u64 	%rd4, %rd2;
	mad.lo.s32 	%r11, %r4, %r1, %r2;
	mul.wide.s32 	%rd5, %r11, 4;
	add.s64 	%rd6, %rd3, %rd5;
	ld.global.f32 	%f1, [%rd6];
	mad.lo.s32 	%r12, %r3, %r2, %r1;
	mul.wide.s32 	%rd7, %r12, 4;
	add.s64 	%rd8, %rd4, %rd7;
	st.global.f32 	[%rd8], %f1;
$L__BB0_2:
	ret;

}


// ===== COMPILED SASS (sm_100) =====

	.target	sm_100

	.elftype	@"ET_EXEC"


//--------------------- .note.nv.tkinfo           --------------------------
	.section	.note.nv.tkinfo,"",@"SHT_NOTE"
	.sectionflags	@"SHF_NOTE_NV_TKINFO"
	.tkinfo
        /*0018*/ 	.word	0x00000002
        /*0030*/ 	.string	""
        /*0030*/ 	.string	"ptxas"
        /*0030*/ 	.string	"Cuda compilation tools, release 13.0, V13.0.88"
        /*0030*/ 	.string	"Build cuda_13.0.r13.0/compiler.36424714_0"
        /*0030*/ 	.string	"-arch sm_100 -m 64 "



//--------------------- .note.nv.cuinfo           --------------------------
	.section	.note.nv.cuinfo,"",@"SHT_NOTE"
	.sectionflags	@"SHF_NOTE_NV_CUINFO"
        /*0018*/ 	.short	0x0002
        /*001a*/ 	.short	0x0064
        /*001c*/ 	.short	0x0082
	.zero		2


//--------------------- .nv.info                  --------------------------
	.section	.nv.info,"",@"SHT_CUDA_INFO"
	.align	4


	//----- nvinfo : EIATTR_REGCOUNT
	.align		4
        /*0000*/ 	.byte	0x04, 0x2f
        /*0002*/ 	.short	(.L_1 - .L_0)
	.align		4
.L_0:
        /*0004*/ 	.word	index@(_Z12matTransposePfS_ii)
        /*0008*/ 	.word	0x0000000a


	//----- nvinfo : EIATTR_FRAME_SIZE
	.align		4
.L_1:
        /*000c*/ 	.byte	0x04, 0x11
        /*000e*/ 	.short	(.L_3 - .L_2)
	.align		4
.L_2:
        /*0010*/ 	.word	index@(_Z12matTransposePfS_ii)
        /*0014*/ 	.word	0x00000000


	//----- nvinfo : EIATTR_MIN_STACK_SIZE
	.align		4
.L_3:
        /*0018*/ 	.byte	0x04, 0x12
        /*001a*/ 	.short	(.L_5 - .L_4)
	.align		4
.L_4:
        /*001c*/ 	.word	index@(_Z12matTransposePfS_ii)
        /*0020*/ 	.word	0x00000000
.L_5:


//--------------------- .nv.compat                --------------------------
	.section	.nv.compat,"",@"SHT_CUDA_COMPAT_INFO"
	.align	4
        /*0000*/ 	.byte	0x02, 0x09, 0x00, 0x00, 0x02, 0x02, 0x01, 0x00, 0x02, 0x05, 0x05, 0x00, 0x03, 0x07, 0x01, 0x01
        /*0010*/ 	.byte	0x02, 0x03, 0x00, 0x00, 0x02, 0x06, 0x01, 0x00, 0x04, 0x0b, 0x08, 0x00, 0x09, 0x00, 0x00, 0x00
        /*0020*/ 	.byte	0x00, 0x00, 0x00, 0x00


//--------------------- .nv.info._Z12matTransposePfS_ii --------------------------
	.section	.nv.info._Z12matTransposePfS_ii,"",@"SHT_CUDA_INFO"
	.sectionflags	@""
	.align	4


	//----- nvinfo : EIATTR_CUDA_API_VERSION
	.align		4
        /*0000*/ 	.byte	0x04, 0x37
        /*0002*/ 	.short	(.L_7 - .L_6)
.L_6:
        /*0004*/ 	.word	0x00000082


	//----- nvinfo : EIATTR_KPARAM_INFO
	.align		4
.L_7:
        /*0008*/ 	.byte	0x04, 0x17
        /*000a*/ 	.short	(.L_9 - .L_8)
.L_8:
        /*000c*/ 	.word	0x00000000
        /*0010*/ 	.short	0x0003
        /*0012*/ 	.short	0x0014
        /*0014*/ 	.byte	0x00, 0xf0, 0x11, 0x00


	//----- nvinfo : EIATTR_KPARAM_INFO
	.align		4
.L_9:
        /*0018*/ 	.byte	0x04, 0x17
        /*001a*/ 	.short	(.L_11 - .L_10)
.L_10:
        /*001c*/ 	.word	0x00000000
        /*0020*/ 	.short	0x0002
        /*0022*/ 	.short	0x0010
        /*0024*/ 	.byte	0x00, 0xf0, 0x11, 0x00


	//----- nvinfo : EIATTR_KPARAM_INFO
	.align		4
.L_11:
        /*0028*/ 	.byte	0x04, 0x17
        /*002a*/ 	.short	(.L_13 - .L_12)
.L_12:
        /*002c*/ 	.word	0x00000000
        /*0030*/ 	.short	0x0001
        /*0032*/ 	.short	0x0008
        /*0034*/ 	.byte	0x00, 0xf5, 0x21, 0x00


	//----- nvinfo : EIATTR_KPARAM_INFO
	.align		4
.L_13:
        /*0038*/ 	.byte	0x04, 0x17
        /*003a*/ 	.short	(.L_15 - .L_14)
.L_14:
        /*003c*/ 	.word	0x00000000
        /*0040*/ 	.short	0x0000
        /*0042*/ 	.short	0x0000
        /*0044*/ 	.byte	0x00, 0xf5, 0x21, 0x00


	//----- nvinfo : EIATTR_SPARSE_MMA_MASK
	.align		4
.L_15:
        /*0048*/ 	.byte	0x03, 0x50
        /*004a*/ 	.short	0x0000


	//----- nvinfo : EIATTR_MAXREG_COUNT
	.align		4
        /*004c*/ 	.byte	0x03, 0x1b
        /*004e*/ 	.short	0x00ff


	//----- nvinfo : EIATTR_MERCURY_ISA_VERSION
	.align		4
        /*0050*/ 	.byte	0x03, 0x5f
        /*0052*/ 	.short	0x0101


	//----- nvinfo : EIATTR_VRC_CTA_INIT_COUNT
	.align		4
        /*0054*/ 	.byte	0x02, 0x4a
	.zero		1
	.zero		1


	//----- nvinfo : EIATTR_EXIT_INSTR_OFFSETS
	.align		4
        /*0058*/ 	.byte	0x04, 0x1c
        /*005a*/ 	.short	(.L_17 - .L_16)


	//   ....[0]....
.L_16:
        /*005c*/ 	.word	0x000000c0


	//   ....[1]....
        /*0060*/ 	.word	0x00000160


	//----- nvinfo : EIATTR_CBANK_PARAM_SIZE
	.align		4
.L_17:
        /*0064*/ 	.byte	0x03, 0x19
        /*0066*/ 	.short	0x0018


	//----- nvinfo : EIATTR_PARAM_CBANK
	.align		4
        /*0068*/ 	.byte	0x04, 0x0a
        /*006a*/ 	.short	(.L_19 - .L_18)
	.align		4
.L_18:
        /*006c*/ 	.word	index@(.nv.constant0._Z12matTransposePfS_ii)
        /*0070*/ 	.short	0x0380
        /*0072*/ 	.short	0x0018


	//----- nvinfo : EIATTR_SW_WAR
	.align		4
.L_19:
        /*0074*/ 	.byte	0x04, 0x36
        /*0076*/ 	.short	(.L_21 - .L_20)
.L_20:
        /*0078*/ 	.word	0x00000008
.L_21:


//--------------------- .nv.callgraph             --------------------------
	.section	.nv.callgraph,"",@"SHT_CUDA_CALLGRAPH"
	.align	4
	.sectionentsize	8
	.align		4
        /*0000*/ 	.word	0x00000000
	.align		4
        /*0004*/ 	.word	0xffffffff
	.align		4
        /*0008*/ 	.word	0x00000000
	.align		4
        /*000c*/ 	.word	0xfffffffe
	.align		4
        /*0010*/ 	.word	0x00000000
	.align		4
        /*0014*/ 	.word	0xfffffffd
	.align		4
        /*0018*/ 	.word	0x00000000
	.align		4
        /*001c*/ 	.word	0xfffffffc


//--------------------- .text._Z12matTransposePfS_ii --------------------------
	.section	.text._Z12matTransposePfS_ii,"ax",@progbits
	.align	128
        .global         _Z12matTransposePfS_ii
        .type           _Z12matTransposePfS_ii,@function
        .size           _Z12matTransposePfS_ii,(.L_x_1 - _Z12matTransposePfS_ii)
        .other          _Z12matTransposePfS_ii,@"STO_CUDA_ENTRY STV_DEFAULT"
_Z12matTransposePfS_ii:
.text._Z12matTransposePfS_ii:
[----:B------:R-:W-:Y:S01]  /*0000*/  LDC R1, c[0x0][0x37c] ;  /* 0x0000df00ff017b82 */ /* 0x000fe20000000800 */
[----:B------:R-:W0:Y:S01]  /*0010*/  S2R R7, SR_TID.X ;  /* 0x0000000000077919 */ /* 0x000e220000002100 */
[----:B------:R-:W1:Y:S01]  /*0020*/  LDCU UR4, c[0x0][0x364] ;  /* 0x00006c80ff0477ac */ /* 0x000e620008000800 */
[----:B------:R-:W0:Y:S01]  /*0030*/  S2R R2, SR_CTAID.X ;  /* 0x0000000000027919 */ /* 0x000e220000002500 */
[----:B------:R-:W0:Y:S01]  /*0040*/  LDCU UR5, c[0x0][0x360] ;  /* 0x00006c00ff0577ac */ /* 0x000e220008000800 */
[----:B------:R-:W1:Y:S01]  /*0050*/  S2R R0, SR_TID.Y ;  /* 0x0000000000007919 */ /* 0x000e620000002200 */
[----:B------:R-:W2:Y:S01]  /*0060*/  LDCU.64 UR6, c[0x0][0x390] ;  /* 0x00007200ff0677ac */ /* 0x000ea20008000a00 */
[----:B------:R-:W1:Y:S01]  /*0070*/  S2R R3, SR_CTAID.Y ;  /* 0x0000000000037919 */ /* 0x000e620000002600 */
[----:B0-----:R-:W-:-:S05]  /*0080*/  IMAD R7, R2, UR5, R7 ;  /* 0x0000000502077c24 */ /* 0x001fca000f8e0207 */
[----:B--2---:R-:W-:Y:S01]  /*0090*/  ISETP.GE.AND P0, PT, R7, UR7, PT ;  /* 0x0000000707007c0c */ /* 0x004fe2000bf06270 */
[----:B-1----:R-:W-:-:S05]  /*00a0*/  IMAD R0, R3, UR4, R0 ;  /* 0x0000000403007c24 */ /* 0x002fca000f8e0200 */
[----:B------:R-:W-:-:S13]  /*00b0*/  ISETP.GE.OR P0, PT, R0, UR6, P0 ;  /* 0x0000000600007c0c */ /* 0x000fda0008706670 */
[----:B------:R-:W-:Y:S05]  /*00c0*/  @P0 EXIT ;  /* 0x000000000000094d */ /* 0x000fea0003800000 */
[----:B------:R-:W0:Y:S01]  /*00d0*/  LDC.64 R2, c[0x0][0x380] ;  /* 0x0000e000ff027b82 */ /* 0x000e220000000a00 */
[----:B------:R-:W1:Y:S01]  /*00e0*/  LDCU.64 UR4, c[0x0][0x358] ;  /* 0x00006b00ff0477ac */ /* 0x000e620008000a00 */
[----:B------:R-:W-:-:S04]  /*00f0*/  IMAD R5, R0, UR7, R7 ;  /* 0x0000000700057c24 */ /* 0x000fc8000f8e0207 */
[----:B0-----:R-:W-:Y:S02]  /*0100*/  IMAD.WIDE R2, R5, 0x4, R2 ;  /* 0x0000000405027825 */ /* 0x001fe400078e0202 */
[----:B------:R-:W0:Y:S04]  /*0110*/  LDC.64 R4, c[0x0][0x388] ;  /* 0x0000e200ff047b82 */ /* 0x000e280000000a00 */
[----:B-1----:R-:W2:Y:S01]  /*0120*/  LDG.E R3, desc[UR4][R2.64] ;  /* 0x0000000402037981 */ /* 0x002ea2000c1e1900 */
[----:B------:R-:W-:-:S04]  /*0130*/  IMAD R7, R7, UR6, R0 ;  /* 0x0000000607077c24 */ /* 0x000fc8000f8e0200 */
[----:B0-----:R-:W-:-:S05]  /*0140*/  IMAD.WIDE R4, R7, 0x4, R4 ;  /* 0x0000000407047825 */ /* 0x001fca00078e0204 */
[----:B--2---:R-:W-:Y:S01]  /*0150*/  STG.E desc[UR4][R4.64], R3 ;  /* 0x0000000304007986 */ /* 0x004fe2000c101904 */
[----:B------:R-:W-:Y:S05]  /*0160*/  EXIT ;  /* 0x000000000000794d */ /* 0x000fea0003800000 */
.L_x_0:
[----:B------:R-:W-:-:S00]  /*0170*/  BRA `(.L_x_0) ;  /* 0xfffffffc00fc7947 */ /* 0x000fc0000383ffff */
[----:B------:R-:W-:-:S00]  /*0180*/  NOP ;  /* 0x0000000000007918 */ /* 0x000fc00000000000 */
[----:B------:R-:W-:-:S00]  /*0190*/  NOP ;  /* 0x0000000000007918 */ /* 0x000fc00000000000 */
[----:B------:R-:W-:-:S00]  /*01a0*/  NOP ;  /* 0x0000000000007918 */ /* 0x000fc00000000000 */
[----:B------:R-:W-:-:S00]  /*01b0*/  NOP ;  /* 0x0000000000007918 */ /* 0x000fc00000000000 */
[----:B------:R-:W-:-:S00]  /*01c0*/  NOP ;  /* 0x0000000000007918 */ /* 0x000fc00000000000 */
[----:B------:R-:W-:-:S00]  /*01d0*/  NOP ;  /* 0x0000000000007918 */ /* 0x000fc00000000000 */
[----:B------:R-:W-:-:S00]  /*01e0*/  NOP ;  /* 0x0000000000007918 */ /* 0x000fc00000000000 */
[----:B------:R-:W-:-:S00]  /*01f0*/  NOP ;  /* 0x0000000000007918 */ /* 0x000fc00000000000 */
.L_x_1:


//--------------------- .nv.shared.reserved.0     --------------------------
	.section	.nv.shared.reserved.0,"aw",@nobits
	.weak		__nv_reservedSMEM_offset_0_alias
	.size		__nv_reservedSMEM_offset_0_alias, 0, 64
	.other		__nv_reservedSMEM_offset_0_alias,@"STO_CUDA_RESERVED_SHARED STV_DEFAULT"
__nv_reservedSMEM_offset_0_alias:
	.zero		0
	.zero		64


//--------------------- .nv.constant0._Z12matTransposePfS_ii --------------------------
	.section	.nv.constant0._Z12matTransposePfS_ii,"a",@progbits
	.sectionflags	@""
	.align	4
.nv.constant0._Z12matTransposePfS_ii:
	.zero		920


//--------------------- SYMBOLS --------------------------

	.type		.nv.reservedSmem.offset0,@object
	.size		.nv.reservedSmem.offset0,0x4
